//
// Generated by NVIDIA NVVM Compiler
//
// Compiler Build ID: CL-36424714
// Cuda compilation tools, release 13.0, V13.0.88
// Based on NVVM 20.0.0
//

.version 9.0
.target sm_100
.address_size 64

	// .globl	_Z8integralPd

.visible .entry _Z8integralPd(
	.param .u64 .ptr .align 1 _Z8integralPd_param_0
)
{
	.reg .pred 	%p<6>;
	.reg .b32 	%r<30>;
	.reg .b64 	%rd<5>;
	.reg .b64 	%fd<57>;

	ld.param.u64 	%rd2, [_Z8integralPd_param_0];
	cvta.to.global.u64 	%rd1, %rd2;
	mov.u32 	%r15, %ctaid.x;
	mov.u32 	%r16, %ntid.x;
	mov.u32 	%r17, %tid.x;
	mad.lo.s32 	%r1, %r15, %r16, %r17;
	ld.global.f64 	%fd11, [%rd1];
	cvt.rzi.s32.f64 	%r18, %fd11;
	cvt.rn.f64.s32 	%fd12, %r18;
	rcp.rn.f64 	%fd13, %fd12;
	cvt.rn.f64.s32 	%fd14, %r1;
	mul.f64 	%fd1, %fd13, %fd14;
	add.s32 	%r19, %r1, 1;
	cvt.rn.f64.s32 	%fd15, %r19;
	mul.f64 	%fd16, %fd13, %fd15;
	div.s32 	%r2, 1000000000, %r18;
	sub.f64 	%fd17, %fd16, %fd1;
	cvt.rn.f64.s32 	%fd18, %r2;
	div.rn.f64 	%fd2, %fd17, %fd18;
	fma.rn.f64 	%fd19, %fd1, %fd1, 0d3FF0000000000000;
	mov.f64 	%fd20, 0d4010000000000000;
	div.rn.f64 	%fd21, %fd20, %fd19;
	fma.rn.f64 	%fd22, %fd16, %fd16, 0d3FF0000000000000;
	div.rn.f64 	%fd23, %fd20, %fd22;
	mul.f64 	%fd24, %fd23, 0d3FE0000000000000;
	fma.rn.f64 	%fd56, %fd21, 0d3FE0000000000000, %fd24;
	setp.lt.s32 	%p1, %r2, 2;
	@%p1 bra 	$L__BB0_8;
	add.s32 	%r3, %r2, -1;
	add.s32 	%r21, %r2, -2;
	and.b32  	%r4, %r3, 3;
	setp.lt.u32 	%p2, %r21, 3;
	mov.b32 	%r29, 1;
	@%p2 bra 	$L__BB0_5;
	and.b32  	%r5, %r3, -4;
	mov.b32 	%r26, 0;
$L__BB0_3:
	add.s32 	%r23, %r26, 1;
	cvt.rn.f64.u32 	%fd26, %r23;
	fma.rn.f64 	%fd27, %fd2, %fd26, %fd1;
	fma.rn.f64 	%fd28, %fd27, %fd27, 0d3FF0000000000000;
	mov.f64 	%fd29, 0d4010000000000000;
	div.rn.f64 	%fd30, %fd29, %fd28;
	add.f64 	%fd31, %fd56, %fd30;
	add.s32 	%r24, %r26, 2;
	cvt.rn.f64.u32 	%fd32, %r24;
	fma.rn.f64 	%fd33, %fd2, %fd32, %fd1;
	fma.rn.f64 	%fd34, %fd33, %fd33, 0d3FF0000000000000;
	div.rn.f64 	%fd35, %fd29, %fd34;
	add.f64 	%fd36, %fd31, %fd35;
	add.s32 	%r25, %r26, 3;
	cvt.rn.f64.u32 	%fd37, %r25;
	fma.rn.f64 	%fd38, %fd2, %fd37, %fd1;
	fma.rn.f64 	%fd39, %fd38, %fd38, 0d3FF0000000000000;
	div.rn.f64 	%fd40, %fd29, %fd39;
	add.f64 	%fd41, %fd36, %fd40;
	add.s32 	%r26, %r26, 4;
	cvt.rn.f64.u32 	%fd42, %r26;
	fma.rn.f64 	%fd43, %fd2, %fd42, %fd1;
	fma.rn.f64 	%fd44, %fd43, %fd43, 0d3FF0000000000000;
	div.rn.f64 	%fd45, %fd29, %fd44;
	add.f64 	%fd56, %fd41, %fd45;
	setp.ne.s32 	%p3, %r26, %r5;
	@%p3 bra 	$L__BB0_3;
	add.s32 	%r29, %r26, 1;
$L__BB0_5:
	setp.eq.s32 	%p4, %r4, 0;
	@%p4 bra 	$L__BB0_8;
	neg.s32 	%r28, %r4;
$L__BB0_7:
	.pragma "nounroll";
	cvt.rn.f64.u32 	%fd46, %r29;
	fma.rn.f64 	%fd47, %fd2, %fd46, %fd1;
	fma.rn.f64 	%fd48, %fd47, %fd47, 0d3FF0000000000000;
	mov.f64 	%fd49, 0d4010000000000000;
	div.rn.f64 	%fd50, %fd49, %fd48;
	add.f64 	%fd56, %fd56, %fd50;
	add.s32 	%r29, %r29, 1;
	add.s32 	%r28, %r28, 1;
	setp.ne.s32 	%p5, %r28, 0;
	@%p5 bra 	$L__BB0_7;
$L__BB0_8:
	mul.f64 	%fd51, %fd2, %fd56;
	mul.wide.s32 	%rd3, %r1, 8;
	add.s64 	%rd4, %rd1, %rd3;
	st.global.f64 	[%rd4], %fd51;
	ret;

}


// ===== COMPILED SASS (sm_100) =====

	.target	sm_100

	.elftype	@"ET_EXEC"


//--------------------- .note.nv.tkinfo           --------------------------
	.section	.note.nv.tkinfo,"",@"SHT_NOTE"
	.sectionflags	@"SHF_NOTE_NV_TKINFO"
	.tkinfo
        /*0018*/ 	.word	0x00000002
        /*0030*/ 	.string	""
        /*0030*/ 	.string	"ptxas"
        /*0030*/ 	.string	"Cuda compilation tools, release 13.0, V13.0.88"
        /*0030*/ 	.string	"Build cuda_13.0.r13.0/compiler.36424714_0"
        /*0030*/ 	.string	"-arch sm_100 -m 64 "



//--------------------- .note.nv.cuinfo           --------------------------
	.section	.note.nv.cuinfo,"",@"SHT_NOTE"
	.sectionflags	@"SHF_NOTE_NV_CUINFO"
        /*0018*/ 	.short	0x0002
        /*001a*/ 	.short	0x0064
        /*001c*/ 	.short	0x0082
	.zero		2


//--------------------- .nv.info                  --------------------------
	.section	.nv.info,"",@"SHT_CUDA_INFO"
	.align	4


	//----- nvinfo : EIATTR_REGCOUNT
	.align		4
        /*0000*/ 	.byte	0x04, 0x2f
        /*0002*/ 	.short	(.L_1 - .L_0)
	.align		4
.L_0:
        /*0004*/ 	.word	index@(_Z8integralPd)
        /*0008*/ 	.word	0x00000022


	//----- nvinfo : EIATTR_FRAME_SIZE
	.align		4
.L_1:
        /*000c*/ 	.byte	0x04, 0x11
        /*000e*/ 	.short	(.L_3 - .L_2)
	.align		4
.L_2:
        /*0010*/ 	.word	index@($__internal_1_$__cuda_sm20_div_rn_f64_full)
        /*0014*/ 	.word	0x00000000


	//----- nvinfo : EIATTR_FRAME_SIZE
	.align		4
.L_3:
        /*0018*/ 	.byte	0x04, 0x11
        /*001a*/ 	.short	(.L_5 - .L_4)
	.align		4
.L_4:
        /*001c*/ 	.word	index@($__internal_0_$__cuda_sm20_dblrcp_rn_slowpath_v3)
        /*0020*/ 	.word	0x00000000


	//----- nvinfo : EIATTR_FRAME_SIZE
	.align		4
.L_5:
        /*0024*/ 	.byte	0x04, 0x11
        /*0026*/ 	.short	(.L_7 - .L_6)
	.align		4
.L_6:
        /*0028*/ 	.word	index@(_Z8integralPd)
        /*002c*/ 	.word	0x00000000


	//----- nvinfo : EIATTR_MIN_STACK_SIZE
	.align		4
.L_7:
        /*0030*/ 	.byte	0x04, 0x12
        /*0032*/ 	.short	(.L_9 - .L_8)
	.align		4
.L_8:
        /*0034*/ 	.word	index@(_Z8integralPd)
        /*0038*/ 	.word	0x00000000
.L_9:


//--------------------- .nv.compat                --------------------------
	.section	.nv.compat,"",@"SHT_CUDA_COMPAT_INFO"
	.align	4
        /*0000*/ 	.byte	0x02, 0x09, 0x00, 0x00, 0x02, 0x02, 0x01, 0x00, 0x02, 0x05, 0x05, 0x00, 0x03, 0x07, 0x01, 0x01
        /*0010*/ 	.byte	0x02, 0x03, 0x00, 0x00, 0x02, 0x06, 0x01, 0x00, 0x04, 0x0b, 0x08, 0x00, 0x01, 0x00, 0x00, 0x00
        /*0020*/ 	.byte	0x00, 0x00, 0x00, 0x00


//--------------------- .nv.info._Z8integralPd    --------------------------
	.section	.nv.info._Z8integralPd,"",@"SHT_CUDA_INFO"
	.sectionflags	@""
	.align	4


	//----- nvinfo : EIATTR_CUDA_API_VERSION
	.align		4
        /*0000*/ 	.byte	0x04, 0x37
        /*0002*/ 	.short	(.L_11 - .L_10)
.L_10:
        /*0004*/ 	.word	0x00000082


	//----- nvinfo : EIATTR_KPARAM_INFO
	.align		4
.L_11:
        /*0008*/ 	.byte	0x04, 0x17
        /*000a*/ 	.short	(.L_13 - .L_12)
.L_12:
        /*000c*/ 	.word	0x00000000
        /*0010*/ 	.short	0x0000
        /*0012*/ 	.short	0x0000
        /*0014*/ 	.byte	0x00, 0xf5, 0x21, 0x00


	//----- nvinfo : EIATTR_SPARSE_MMA_MASK
	.align		4
.L_13:
        /*0018*/ 	.byte	0x03, 0x50
        /*001a*/ 	.short	0x0000


	//----- nvinfo : EIATTR_MAXREG_COUNT
	.align		4
        /*001c*/ 	.byte	0x03, 0x1b
        /*001e*/ 	.short	0x00ff


	//----- nvinfo : EIATTR_MERCURY_ISA_VERSION
	.align		4
        /*0020*/ 	.byte	0x03, 0x5f
        /*0022*/ 	.short	0x0101


	//----- nvinfo : EIATTR_VRC_CTA_INIT_COUNT
	.align		4
        /*0024*/ 	.byte	0x02, 0x4a
	.zero		1
	.zero		1


	//----- nvinfo : EIATTR_EXIT_INSTR_OFFSETS
	.align		4
        /*0028*/ 	.byte	0x04, 0x1c
        /*002a*/ 	.short	(.L_15 - .L_14)


	//   ....[0]....
.L_14:
        /*002c*/ 	.word	0x000010c0


	//----- nvinfo : EIATTR_CRS_STACK_SIZE
	.align		4
.L_15:
        /*0030*/ 	.byte	0x04, 0x1e
        /*0032*/ 	.short	(.L_17 - .L_16)
.L_16:
        /*0034*/ 	.word	0x00000000


	//----- nvinfo : EIATTR_CBANK_PARAM_SIZE
	.align		4
.L_17:
        /*0038*/ 	.byte	0x03, 0x19
        /*003a*/ 	.short	0x0008


	//----- nvinfo : EIATTR_PARAM_CBANK
	.align		4
        /*003c*/ 	.byte	0x04, 0x0a
        /*003e*/ 	.short	(.L_19 - .L_18)
	.align		4
.L_18:
        /*0040*/ 	.word	index@(.nv.constant0._Z8integralPd)
        /*0044*/ 	.short	0x0380
        /*0046*/ 	.short	0x0008


	//----- nvinfo : EIATTR_SW_WAR
	.align		4
.L_19:
        /*0048*/ 	.byte	0x04, 0x36
        /*004a*/ 	.short	(.L_21 - .L_20)
.L_20:
        /*004c*/ 	.word	0x00000008
.L_21:


//--------------------- .nv.callgraph             --------------------------
	.section	.nv.callgraph,"",@"SHT_CUDA_CALLGRAPH"
	.align	4
	.sectionentsize	8
	.align		4
        /*0000*/ 	.word	0x00000000
	.align		4
        /*0004*/ 	.word	0xffffffff
	.align		4
        /*0008*/ 	.word	0x00000000
	.align		4
        /*000c*/ 	.word	0xfffffffe
	.align		4
        /*0010*/ 	.word	0x00000000
	.align		4
        /*0014*/ 	.word	0xfffffffd
	.align		4
        /*0018*/ 	.word	0x00000000
	.align		4
        /*001c*/ 	.word	0xfffffffc


//--------------------- .text._Z8integralPd       --------------------------
	.section	.text._Z8integralPd,"ax",@progbits
	.align	128
        .global         _Z8integralPd
        .type           _Z8integralPd,@function
        .size           _Z8integralPd,(.L_x_31 - _Z8integralPd)
        .other          _Z8integralPd,@"STO_CUDA_ENTRY STV_DEFAULT"
_Z8integralPd:
.text._Z8integralPd:
[----:B------:R-:W-:Y:S08]  /*0000*/  LDC R1, c[0x0][0x37c] ;  /* 0x0000df00ff017b82 */ /* 0x000ff00000000800 */
[----:B------:R-:W0:Y:S01]  /*0010*/  LDC.64 R2, c[0x0][0x380] ;  /* 0x0000e000ff027b82 */ /* 0x000e220000000a00 */
[----:B------:R-:W0:Y:S02]  /*0020*/  LDCU.64 UR6, c[0x0][0x358] ;  /* 0x00006b00ff0677ac */ /* 0x000e240008000a00 */
[----:B0-----:R-:W2:Y:S05]  /*0030*/  LDG.E.64 R2, desc[UR6][R2.64] ;  /* 0x0000000602027981 */ /* 0x001eaa000c1e1b00 */
[----:B------:R-:W0:Y:S01]  /*0040*/  S2UR UR4, SR_CTAID.X ;  /* 0x00000000000479c3 */ /* 0x000e220000002500 */
[----:B------:R-:W0:Y:S07]  /*0050*/  S2R R11, SR_TID.X ;  /* 0x00000000000b7919 */ /* 0x000e2e0000002100 */
[----:B------:R-:W0:Y:S01]  /*0060*/  LDC R10, c[0x0][0x360] ;  /* 0x0000d800ff0a7b82 */ /* 0x000e220000000800 */
[----:B--2---:R-:W1:Y:S08]  /*0070*/  F2I.F64.TRUNC R0, R2 ;  /* 0x0000000200007311 */ /* 0x004e70000030d100 */
[----:B-1----:R-:W1:Y:S08]  /*0080*/  I2F.F64 R6, R0 ;  /* 0x0000000000067312 */ /* 0x002e700000201c00 */
[----:B-1----:R-:W1:Y:S01]  /*0090*/  MUFU.RCP64H R5, R7 ;  /* 0x0000000700057308 */ /* 0x002e620000001800 */
[----:B------:R-:W-:-:S05]  /*00a0*/  VIADD R4, R7, 0x300402 ;  /* 0x0030040207047836 */ /* 0x000fca0000000000 */
[----:B------:R-:W-:Y:S01]  /*00b0*/  FSETP.GEU.AND P0, PT, |R4|, 5.8789094863358348022e-39, PT ;  /* 0x004004020400780b */ /* 0x000fe20003f0e200 */
[----:B-1----:R-:W-:-:S08]  /*00c0*/  DFMA R8, -R6, R4, 1 ;  /* 0x3ff000000608742b */ /* 0x002fd00000000104 */
[----:B------:R-:W-:-:S08]  /*00d0*/  DFMA R8, R8, R8, R8 ;  /* 0x000000080808722b */ /* 0x000fd00000000008 */
[----:B------:R-:W-:Y:S01]  /*00e0*/  DFMA R8, R4, R8, R4 ;  /* 0x000000080408722b */ /* 0x000fe20000000004 */
[----:B0-----:R-:W-:-:S07]  /*00f0*/  IMAD R4, R10, UR4, R11 ;  /* 0x000000040a047c24 */ /* 0x001fce000f8e020b */
[----:B------:R-:W-:-:S08]  /*0100*/  DFMA R22, -R6, R8, 1 ;  /* 0x3ff000000616742b */ /* 0x000fd00000000108 */
[----:B------:R-:W-:Y:S01]  /*0110*/  DFMA R22, R8, R22, R8 ;  /* 0x000000160816722b */ /* 0x000fe20000000008 */
[----:B------:R-:W-:Y:S10]  /*0120*/  @P0 BRA `(.L_x_0) ;  /* 0x0000000000100947 */ /* 0x000ff40003800000 */
[----:B------:R-:W-:-:S05]  /*0130*/  LOP3.LUT R2, R7, 0x7fffffff, RZ, 0xc0, !PT ;  /* 0x7fffffff07027812 */ /* 0x000fca00078ec0ff */
[----:B------:R-:W-:Y:S01]  /*0140*/  VIADD R10, R2, 0xfff00000 ;  /* 0xfff00000020a7836 */ /* 0x000fe20000000000 */
[----:B------:R-:W-:-:S07]  /*0150*/  MOV R2, 0x170 ;  /* 0x0000017000027802 */ /* 0x000fce0000000f00 */
[----:B------:R-:W-:Y:S05]  /*0160*/  CALL.REL.NOINC `($__internal_0_$__cuda_sm20_dblrcp_rn_slowpath_v3) ;  /* 0x0000000c00d87944 */ /* 0x000fea0003c00000 */
.L_x_0:
[-C--:B------:R-:W-:Y:S01]  /*0170*/  IABS R6, R0.reuse ;  /* 0x0000000000067213 */ /* 0x080fe20000000000 */
[----:B------:R-:W0:Y:S01]  /*0180*/  I2F.F64 R10, R4 ;  /* 0x00000004000a7312 */ /* 0x000e220000201c00 */
[----:B------:R-:W-:Y:S01]  /*0190*/  IABS R8, R0 ;  /* 0x0000000000087213 */ /* 0x000fe20000000000 */
[----:B------:R-:W-:Y:S04]  /*01a0*/  BSSY.RECONVERGENT B0, `(.L_x_1) ;  /* 0x000002e000007945 */ /* 0x000fe80003800200 */
[----:B------:R-:W-:Y:S02]  /*01b0*/  IMAD.MOV R8, RZ, RZ, -R8 ;  /* 0x000000ffff087224 */ /* 0x000fe400078e0a08 */
[----:B------:R-:W1:Y:S01]  /*01c0*/  I2F.RP R5, R6 ;  /* 0x0000000600057306 */ /* 0x000e620000209400 */
[----:B0-----:R-:W-:-:S07]  /*01d0*/  DMUL R10, R10, R22 ;  /* 0x000000160a0a7228 */ /* 0x001fce0000000000 */
[----:B-1----:R-:W0:Y:S02]  /*01e0*/  MUFU.RCP R5, R5 ;  /* 0x0000000500057308 */ /* 0x002e240000001000 */
[----:B0-----:R-:W-:-:S06]  /*01f0*/  VIADD R2, R5, 0xffffffe ;  /* 0x0ffffffe05027836 */ /* 0x001fcc0000000000 */
[----:B------:R0:W1:Y:S02]  /*0200*/  F2I.FTZ.U32.TRUNC.NTZ R3, R2 ;  /* 0x0000000200037305 */ /* 0x000064000021f000 */
[----:B0-----:R-:W-:Y:S02]  /*0210*/  IMAD.MOV.U32 R2, RZ, RZ, RZ ;  /* 0x000000ffff027224 */ /* 0x001fe400078e00ff */
[----:B-1----:R-:W-:-:S04]  /*0220*/  IMAD.MOV R7, RZ, RZ, -R3 ;  /* 0x000000ffff077224 */ /* 0x002fc800078e0a03 */
[----:B------:R-:W-:-:S04]  /*0230*/  IMAD R7, R7, R6, RZ ;  /* 0x0000000607077224 */ /* 0x000fc800078e02ff */
[----:B------:R-:W-:Y:S01]  /*0240*/  IMAD.HI.U32 R3, R3, R7, R2 ;  /* 0x0000000703037227 */ /* 0x000fe200078e0002 */
[----:B------:R-:W-:-:S04]  /*0250*/  LOP3.LUT R2, R0, 0x3b9aca00, RZ, 0x3c, !PT ;  /* 0x3b9aca0000027812 */ /* 0x000fc800078e3cff */
[----:B------:R-:W-:Y:S01]  /*0260*/  ISETP.GE.AND P2, PT, R2, RZ, PT ;  /* 0x000000ff0200720c */ /* 0x000fe20003f46270 */
[----:B------:R-:W-:-:S04]  /*0270*/  IMAD.HI.U32 R5, R3, 0x3b9aca00, RZ ;  /* 0x3b9aca0003057827 */ /* 0x000fc800078e00ff */
[----:B------:R-:W-:-:S05]  /*0280*/  IMAD R3, R5, R8, 0x3b9aca00 ;  /* 0x3b9aca0005037424 */ /* 0x000fca00078e0208 */
[----:B------:R-:W-:-:S13]  /*0290*/  ISETP.GT.U32.AND P1, PT, R6, R3, PT ;  /* 0x000000030600720c */ /* 0x000fda0003f24070 */
[----:B------:R-:W-:Y:S02]  /*02a0*/  @!P1 IMAD.IADD R3, R3, 0x1, -R6 ;  /* 0x0000000103039824 */ /* 0x000fe400078e0a06 */
[----:B------:R-:W-:Y:S01]  /*02b0*/  @!P1 VIADD R5, R5, 0x1 ;  /* 0x0000000105059836 */ /* 0x000fe20000000000 */
[----:B------:R-:W-:Y:S02]  /*02c0*/  ISETP.NE.AND P1, PT, R0, RZ, PT ;  /* 0x000000ff0000720c */ /* 0x000fe40003f25270 */
[----:B------:R-:W-:Y:S01]  /*02d0*/  ISETP.GE.U32.AND P0, PT, R3, R6, PT ;  /* 0x000000060300720c */ /* 0x000fe20003f06070 */
[----:B------:R-:W-:-:S12]  /*02e0*/  IMAD.MOV.U32 R6, RZ, RZ, 0x1 ;  /* 0x00000001ff067424 */ /* 0x000fd800078e00ff */
[----:B------:R-:W-:-:S05]  /*02f0*/  @P0 IADD3 R5, PT, PT, R5, 0x1, RZ ;  /* 0x0000000105050810 */ /* 0x000fca0007ffe0ff */
[----:B------:R-:W-:Y:S01]  /*0300*/  @!P2 IMAD.MOV R5, RZ, RZ, -R5 ;  /* 0x000000ffff05a224 */ /* 0x000fe200078e0a05 */
[----:B------:R-:W-:Y:S01]  /*0310*/  @!P1 LOP3.LUT R5, RZ, R0, RZ, 0x33, !PT ;  /* 0x00000000ff059212 */ /* 0x000fe200078e33ff */
[----:B------:R-:W-:-:S03]  /*0320*/  VIADD R0, R4, 0x1 ;  /* 0x0000000104007836 */ /* 0x000fc60000000000 */
[----:B------:R-:W0:Y:S08]  /*0330*/  I2F.F64 R14, R5 ;  /* 0x00000005000e7312 */ /* 0x000e300000201c00 */
[----:B------:R-:W1:Y:S08]  /*0340*/  I2F.F64 R2, R0 ;  /* 0x0000000000027312 */ /* 0x000e700000201c00 */
[----:B0-----:R-:W0:Y:S01]  /*0350*/  MUFU.RCP64H R7, R15 ;  /* 0x0000000f00077308 */ /* 0x001e220000001800 */
[----:B-1----:R-:W-:-:S08]  /*0360*/  DMUL R22, R2, R22 ;  /* 0x0000001602167228 */ /* 0x002fd00000000000 */
[----:B------:R-:W-:Y:S02]  /*0370*/  DADD R16, -R10, R22 ;  /* 0x000000000a107229 */ /* 0x000fe40000000116 */
[----:B0-----:R-:W-:-:S08]  /*0380*/  DFMA R8, -R14, R6, 1 ;  /* 0x3ff000000e08742b */ /* 0x001fd00000000106 */
[----:B------:R-:W-:Y:S01]  /*0390*/  DFMA R8, R8, R8, R8 ;  /* 0x000000080808722b */ /* 0x000fe20000000008 */
[----:B------:R-:W-:-:S07]  /*03a0*/  FSETP.GEU.AND P1, PT, |R17|, 6.5827683646048100446e-37, PT ;  /* 0x036000001100780b */ /* 0x000fce0003f2e200 */
[----:B------:R-:W-:-:S08]  /*03b0*/  DFMA R8, R6, R8, R6 ;  /* 0x000000080608722b */ /* 0x000fd00000000006 */
[----:B------:R-:W-:-:S08]  /*03c0*/  DFMA R2, -R14, R8, 1 ;  /* 0x3ff000000e02742b */ /* 0x000fd00000000108 */
[----:B------:R-:W-:-:S08]  /*03d0*/  DFMA R2, R8, R2, R8 ;  /* 0x000000020802722b */ /* 0x000fd00000000008 */
[----:B------:R-:W-:-:S08]  /*03e0*/  DMUL R6, R16, R2 ;  /* 0x0000000210067228 */ /* 0x000fd00000000000 */
[----:B------:R-:W-:-:S08]  /*03f0*/  DFMA R8, -R14, R6, R16 ;  /* 0x000000060e08722b */ /* 0x000fd00000000110 */
[----:B------:R-:W-:-:S10]  /*0400*/  DFMA R2, R2, R8, R6 ;  /* 0x000000080202722b */ /* 0x000fd40000000006 */
[----:B------:R-:W-:-:S05]  /*0410*/  FFMA R0, RZ, R15, R3 ;  /* 0x0000000fff007223 */ /* 0x000fca0000000003 */
[----:B------:R-:W-:-:S13]  /*0420*/  FSETP.GT.AND P0, PT, |R0|, 1.469367938527859385e-39, PT ;  /* 0x001000000000780b */ /* 0x000fda0003f04200 */
[----:B------:R-:W-:Y:S05]  /*0430*/  @P0 BRA P1, `(.L_x_2) ;  /* 0x0000000000100947 */ /* 0x000fea0000800000 */
[----:B------:R-:W-:-:S07]  /*0440*/  MOV R0, 0x460 ;  /* 0x0000046000007802 */ /* 0x000fce0000000f00 */
[----:B------:R-:W-:Y:S05]  /*0450*/  CALL.REL.NOINC `($__internal_1_$__cuda_sm20_div_rn_f64_full) ;  /* 0x0000000c00b87944 */ /* 0x000fea0003c00000 */
[----:B------:R-:W-:Y:S02]  /*0460*/  IMAD.MOV.U32 R2, RZ, RZ, R12 ;  /* 0x000000ffff027224 */ /* 0x000fe400078e000c */
[----:B------:R-:W-:-:S07]  /*0470*/  IMAD.MOV.U32 R3, RZ, RZ, R13 ;  /* 0x000000ffff037224 */ /* 0x000fce00078e000d */
.L_x_2:
[----:B------:R-:W-:Y:S05]  /*0480*/  BSYNC.RECONVERGENT B0 ;  /* 0x0000000000007941 */ /* 0x000fea0003800200 */
.L_x_1:
[----:B------:R-:W-:Y:S01]  /*0490*/  DFMA R14, R10, R10, 1 ;  /* 0x3ff000000a0e742b */ /* 0x000fe2000000000a */
[----:B------:R-:W-:Y:S01]  /*04a0*/  IMAD.MOV.U32 R6, RZ, RZ, 0x1 ;  /* 0x00000001ff067424 */ /* 0x000fe200078e00ff */
[----:B------:R-:W-:Y:S04]  /*04b0*/  BSSY.RECONVERGENT B0, `(.L_x_3) ;  /* 0x0000013000007945 */ /* 0x000fe80003800200 */
[----:B------:R-:W0:Y:S02]  /*04c0*/  MUFU.RCP64H R7, R15 ;  /* 0x0000000f00077308 */ /* 0x000e240000001800 */
[----:B0-----:R-:W-:-:S08]  /*04d0*/  DFMA R8, -R14, R6, 1 ;  /* 0x3ff000000e08742b */ /* 0x001fd00000000106 */
[----:B------:R-:W-:-:S08]  /*04e0*/  DFMA R8, R8, R8, R8 ;  /* 0x000000080808722b */ /* 0x000fd00000000008 */
[----:B------:R-:W-:-:S08]  /*04f0*/  DFMA R8, R6, R8, R6 ;  /* 0x000000080608722b */ /* 0x000fd00000000006 */
[----:B------:R-:W-:-:S08]  /*0500*/  DFMA R6, -R14, R8, 1 ;  /* 0x3ff000000e06742b */ /* 0x000fd00000000108 */
[----:B------:R-:W-:-:S08]  /*0510*/  DFMA R6, R8, R6, R8 ;  /* 0x000000060806722b */ /* 0x000fd00000000008 */
[----:B------:R-:W-:-:S08]  /*0520*/  DMUL R26, R6, 4 ;  /* 0x40100000061a7828 */ /* 0x000fd00000000000 */
[----:B------:R-:W-:-:S08]  /*0530*/  DFMA R8, -R14, R26, 4 ;  /* 0x401000000e08742b */ /* 0x000fd0000000011a */
[----:B------:R-:W-:-:S10]  /*0540*/  DFMA R26, R6, R8, R26 ;  /* 0x00000008061a722b */ /* 0x000fd4000000001a */
[----:B------:R-:W-:-:S05]  /*0550*/  FFMA R0, RZ, R15, R27 ;  /* 0x0000000fff007223 */ /* 0x000fca000000001b */
[----:B------:R-:W-:-:S13]  /*0560*/  FSETP.GT.AND P0, PT, |R0|, 1.469367938527859385e-39, PT ;  /* 0x001000000000780b */ /* 0x000fda0003f04200 */
[----:B------:R-:W-:Y:S05]  /*0570*/  @P0 BRA `(.L_x_4) ;  /* 0x0000000000180947 */ /* 0x000fea0003800000 */
[----:B------:R-:W-:Y:S01]  /*0580*/  IMAD.MOV.U32 R16, RZ, RZ, RZ ;  /* 0x000000ffff107224 */ /* 0x000fe200078e00ff */
[----:B------:R-:W-:Y:S02]  /*0590*/  MOV R17, 0x40100000 ;  /* 0x4010000000117802 */ /* 0x000fe40000000f00 */
[----:B------:R-:W-:-:S07]  /*05a0*/  MOV R0, 0x5c0 ;  /* 0x000005c000007802 */ /* 0x000fce0000000f00 */
[----:B------:R-:W-:Y:S05]  /*05b0*/  CALL.REL.NOINC `($__internal_1_$__cuda_sm20_div_rn_f64_full) ;  /* 0x0000000c00607944 */ /* 0x000fea0003c00000 */
[----:B------:R-:W-:Y:S02]  /*05c0*/  IMAD.MOV.U32 R26, RZ, RZ, R12 ;  /* 0x000000ffff1a7224 */ /* 0x000fe400078e000c */
[----:B------:R-:W-:-:S07]  /*05d0*/  IMAD.MOV.U32 R27, RZ, RZ, R13 ;  /* 0x000000ffff1b7224 */ /* 0x000fce00078e000d */
.L_x_4:
[----:B------:R-:W-:Y:S05]  /*05e0*/  BSYNC.RECONVERGENT B0 ;  /* 0x0000000000007941 */ /* 0x000fea0003800200 */
.L_x_3:
        /* <DEDUP_REMOVED lines=16> */
[----:B------:R-:W-:Y:S01]  /*06f0*/  MOV R0, 0x720 ;  /* 0x0000072000007802 */ /* 0x000fe20000000f00 */
[----:B------:R-:W-:-:S07]  /*0700*/  IMAD.MOV.U32 R17, RZ, RZ, 0x40100000 ;  /* 0x40100000ff117424 */ /* 0x000fce00078e00ff */
[----:B------:R-:W-:Y:S05]  /*0710*/  CALL.REL.NOINC `($__internal_1_$__cuda_sm20_div_rn_f64_full) ;  /* 0x0000000c00087944 */ /* 0x000fea0003c00000 */
[----:B------:R-:W-:Y:S02]  /*0720*/  IMAD.MOV.U32 R6, RZ, RZ, R12 ;  /* 0x000000ffff067224 */ /* 0x000fe400078e000c */
[----:B------:R-:W-:-:S07]  /*0730*/  IMAD.MOV.U32 R7, RZ, RZ, R13 ;  /* 0x000000ffff077224 */ /* 0x000fce00078e000d */
.L_x_6:
[----:B------:R-:W-:Y:S05]  /*0740*/  BSYNC.RECONVERGENT B0 ;  /* 0x0000000000007941 */ /* 0x000fea0003800200 */
.L_x_5:
[----:B------:R-:W-:Y:S01]  /*0750*/  ISETP.GE.AND P0, PT, R5, 0x2, PT ;  /* 0x000000020500780c */ /* 0x000fe20003f06270 */
[----:B------:R-:W-:-:S08]  /*0760*/  DMUL R6, R6, 0.5 ;  /* 0x3fe0000006067828 */ /* 0x000fd00000000000 */
[----:B------:R-:W-:-:S04]  /*0770*/  DFMA R22, R26, 0.5, R6 ;  /* 0x3fe000001a16782b */ /* 0x000fc80000000006 */
[----:B------:R-:W-:Y:S07]  /*0780*/  @!P0 BRA `(.L_x_7) ;  /* 0x00000008003c8947 */ /* 0x000fee0003800000 */
[C---:B------:R-:W-:Y:S01]  /*0790*/  IADD3 R0, PT, PT, R5.reuse, -0x2, RZ ;  /* 0xfffffffe05007810 */ /* 0x040fe20007ffe0ff */
[----:B------:R-:W-:Y:S01]  /*07a0*/  VIADD R6, R5, 0xffffffff ;  /* 0xffffffff05067836 */ /* 0x000fe20000000000 */
[----:B------:R-:W-:Y:S02]  /*07b0*/  UMOV UR4, 0x1 ;  /* 0x0000000100047882 */ /* 0x000fe40000000000 */
[----:B------:R-:W-:Y:S02]  /*07c0*/  ISETP.GE.U32.AND P0, PT, R0, 0x3, PT ;  /* 0x000000030000780c */ /* 0x000fe40003f06070 */
[----:B------:R-:W-:-:S11]  /*07d0*/  LOP3.LUT R5, R6, 0x3, RZ, 0xc0, !PT ;  /* 0x0000000306057812 */ /* 0x000fd600078ec0ff */
[----:B------:R-:W-:Y:S05]  /*07e0*/  @!P0 BRA `(.L_x_8) ;  /* 0x0000000400a48947 */ /* 0x000fea0003800000 */
[----:B------:R-:W-:Y:S01]  /*07f0*/  LOP3.LUT R6, R6, 0xfffffffc, RZ, 0xc0, !PT ;  /* 0xfffffffc06067812 */ /* 0x000fe200078ec0ff */
[----:B------:R-:W-:-:S06]  /*0800*/  UMOV UR4, URZ ;  /* 0x000000ff00047c82 */ /* 0x000fcc0008000000 */
.L_x_17:
[----:B------:R-:W-:Y:S01]  /*0810*/  UIADD3 UR5, UPT, UPT, UR4, 0x1, URZ ;  /* 0x0000000104057890 */ /* 0x000fe2000fffe0ff */
[----:B------:R-:W-:Y:S08]  /*0820*/  BSSY.RECONVERGENT B0, `(.L_x_9) ;  /* 0x0000017000007945 */ /* 0x000ff00003800200 */
[----:B------:R-:W0:Y:S02]  /*0830*/  I2F.F64.U32 R8, UR5 ;  /* 0x0000000500087d12 */ /* 0x000e240008201800 */
[----:B0-----:R-:W-:-:S08]  /*0840*/  DFMA R8, R8, R2, R10 ;  /* 0x000000020808722b */ /* 0x001fd0000000000a */
[----:B------:R-:W-:Y:S01]  /*0850*/  DFMA R14, R8, R8, 1 ;  /* 0x3ff00000080e742b */ /* 0x000fe20000000008 */
[----:B------:R-:W-:-:S05]  /*0860*/  IMAD.MOV.U32 R8, RZ, RZ, 0x1 ;  /* 0x00000001ff087424 */ /* 0x000fca00078e00ff */
        /* <DEDUP_REMOVED lines=18> */
.L_x_10:
[----:B------:R-:W-:Y:S05]  /*0990*/  BSYNC.RECONVERGENT B0 ;  /* 0x0000000000007941 */ /* 0x000fea0003800200 */
.L_x_9:
[----:B------:R-:W-:Y:S01]  /*09a0*/  UIADD3 UR5, UPT, UPT, UR4, 0x2, URZ ;  /* 0x0000000204057890 */ /* 0x000fe2000fffe0ff */
[----:B------:R-:W-:Y:S01]  /*09b0*/  BSSY.RECONVERGENT B0, `(.L_x_11) ;  /* 0x0000016000007945 */ /* 0x000fe20003800200 */
[----:B------:R-:W-:-:S07]  /*09c0*/  DADD R22, R8, R22 ;  /* 0x0000000008167229 */ /* 0x000fce0000000016 */
        /* <DEDUP_REMOVED lines=16> */
[----:B------:R-:W-:Y:S01]  /*0ad0*/  MOV R16, RZ ;  /* 0x000000ff00107202 */ /* 0x000fe20000000f00 */
[----:B------:R-:W-:Y:S01]  /*0ae0*/  IMAD.MOV.U32 R17, RZ, RZ, 0x40100000 ;  /* 0x40100000ff117424 */ /* 0x000fe200078e00ff */
[----:B------:R-:W-:-:S07]  /*0af0*/  MOV R0, 0xb10 ;  /* 0x00000b1000007802 */ /* 0x000fce0000000f00 */
[----:B------:R-:W-:Y:S05]  /*0b00*/  CALL.REL.NOINC `($__internal_1_$__cuda_sm20_div_rn_f64_full) ;  /* 0x00000008000c7944 */ /* 0x000fea0003c00000 */
.L_x_12:
[----:B------:R-:W-:Y:S05]  /*0b10*/  BSYNC.RECONVERGENT B0 ;  /* 0x0000000000007941 */ /* 0x000fea0003800200 */
.L_x_11:
        /* <DEDUP_REMOVED lines=25> */
.L_x_14:
[----:B------:R-:W-:Y:S05]  /*0cb0*/  BSYNC.RECONVERGENT B0 ;  /* 0x0000000000007941 */ /* 0x000fea0003800200 */
.L_x_13:
        /* <DEDUP_REMOVED lines=23> */
.L_x_16:
[----:B------:R-:W-:Y:S05]  /*0e30*/  BSYNC.RECONVERGENT B0 ;  /* 0x0000000000007941 */ /* 0x000fea0003800200 */
.L_x_15:
[----:B------:R-:W-:Y:S01]  /*0e40*/  ISETP.NE.AND P0, PT, R6, UR4, PT ;  /* 0x0000000406007c0c */ /* 0x000fe2000bf05270 */
[----:B------:R-:W-:-:S12]  /*0e50*/  DADD R22, R22, R12 ;  /* 0x0000000016167229 */ /* 0x000fd8000000000c */
[----:B------:R-:W-:Y:S05]  /*0e60*/  @P0 BRA `(.L_x_17) ;  /* 0xfffffff800680947 */ /* 0x000fea000383ffff */
[----:B------:R-:W-:-:S12]  /*0e70*/  UIADD3 UR4, UPT, UPT, UR4, 0x1, URZ ;  /* 0x0000000104047890 */ /* 0x000fd8000fffe0ff */
.L_x_8:
[----:B------:R-:W-:-:S13]  /*0e80*/  ISETP.NE.AND P0, PT, R5, RZ, PT ;  /* 0x000000ff0500720c */ /* 0x000fda0003f05270 */
[----:B------:R-:W-:Y:S05]  /*0e90*/  @!P0 BRA `(.L_x_7) ;  /* 0x0000000000788947 */ /* 0x000fea0003800000 */
[----:B------:R-:W-:-:S07]  /*0ea0*/  IMAD.MOV R5, RZ, RZ, -R5 ;  /* 0x000000ffff057224 */ /* 0x000fce00078e0a05 */
.L_x_20:
[----:B------:R-:W0:Y:S01]  /*0eb0*/  I2F.F64.U32 R6, UR4 ;  /* 0x0000000400067d12 */ /* 0x000e220008201800 */
[----:B------:R-:W-:Y:S01]  /*0ec0*/  VIADD R5, R5, 0x1 ;  /* 0x0000000105057836 */ /* 0x000fe20000000000 */
[----:B------:R-:W-:Y:S04]  /*0ed0*/  BSSY.RECONVERGENT B0, `(.L_x_18) ;  /* 0x0000017000007945 */ /* 0x000fe80003800200 */
[----:B------:R-:W-:Y:S01]  /*0ee0*/  ISETP.NE.AND P1, PT, R5, RZ, PT ;  /* 0x000000ff0500720c */ /* 0x000fe20003f25270 */
        /* <DEDUP_REMOVED lines=19> */
[----:B------:R-:W-:Y:S01]  /*1020*/  IMAD.MOV.U32 R6, RZ, RZ, R12 ;  /* 0x000000ffff067224 */ /* 0x000fe200078e000c */
[----:B------:R-:W-:-:S07]  /*1030*/  MOV R7, R13 ;  /* 0x0000000d00077202 */ /* 0x000fce0000000f00 */
.L_x_19:
[----:B------:R-:W-:Y:S05]  /*1040*/  BSYNC.RECONVERGENT B0 ;  /* 0x0000000000007941 */ /* 0x000fea0003800200 */
.L_x_18:
[----:B------:R-:W-:Y:S01]  /*1050*/  UIADD3 UR4, UPT, UPT, UR4, 0x1, URZ ;  /* 0x0000000104047890 */ /* 0x000fe2000fffe0ff */
[----:B------:R-:W-:Y:S01]  /*1060*/  DADD R22, R6, R22 ;  /* 0x0000000006167229 */ /* 0x000fe20000000016 */
[----:B------:R-:W-:Y:S10]  /*1070*/  @P1 BRA `(.L_x_20) ;  /* 0xfffffffc008c1947 */ /* 0x000ff4000383ffff */
.L_x_7:
[----:B------:R-:W0:Y:S01]  /*1080*/  LDC.64 R6, c[0x0][0x380] ;  /* 0x0000e000ff067b82 */ /* 0x000e220000000a00 */
[----:B------:R-:W-:Y:S01]  /*1090*/  DMUL R2, R2, R22 ;  /* 0x0000001602027228 */ /* 0x000fe20000000000 */
[----:B0-----:R-:W-:-:S06]  /*10a0*/  IMAD.WIDE R4, R4, 0x8, R6 ;  /* 0x0000000804047825 */ /* 0x001fcc00078e0206 */
[----:B------:R-:W-:Y:S01]  /*10b0*/  STG.E.64 desc[UR6][R4.64], R2 ;  /* 0x0000000204007986 */ /* 0x000fe2000c101b06 */
[----:B------:R-:W-:Y:S05]  /*10c0*/  EXIT ;  /* 0x000000000000794d */ /* 0x000fea0003800000 */
        .weak           $__internal_0_$__cuda_sm20_dblrcp_rn_slowpath_v3
        .type           $__internal_0_$__cuda_sm20_dblrcp_rn_slowpath_v3,@function
        .size           $__internal_0_$__cuda_sm20_dblrcp_rn_slowpath_v3,($__internal_1_$__cuda_sm20_div_rn_f64_full - $__internal_0_$__cuda_sm20_dblrcp_rn_slowpath_v3)
$__internal_0_$__cuda_sm20_dblrcp_rn_slowpath_v3:
[----:B------:R-:W-:-:S14]  /*10d0*/  DSETP.GTU.AND P0, PT, |R6|, +INF , PT ;  /* 0x7ff000000600742a */ /* 0x000fdc0003f0c200 */
[----:B------:R-:W-:Y:S05]  /*10e0*/  @P0 BRA `(.L_x_21) ;  /* 0x00000000007c0947 */ /* 0x000fea0003800000 */
[----:B------:R-:W-:-:S05]  /*10f0*/  LOP3.LUT R3, R7, 0x7fffffff, RZ, 0xc0, !PT ;  /* 0x7fffffff07037812 */ /* 0x000fca00078ec0ff */
[----:B------:R-:W-:-:S05]  /*1100*/  VIADD R5, R3, 0xffffffff ;  /* 0xffffffff03057836 */ /* 0x000fca0000000000 */
[----:B------:R-:W-:-:S13]  /*1110*/  ISETP.GE.U32.AND P0, PT, R5, 0x7fefffff, PT ;  /* 0x7fefffff0500780c */ /* 0x000fda0003f06070 */
[----:B------:R-:W-:Y:S01]  /*1120*/  @P0 LOP3.LUT R9, R7, 0x7ff00000, RZ, 0x3c, !PT ;  /* 0x7ff0000007090812 */ /* 0x000fe200078e3cff */
[----:B------:R-:W-:Y:S01]  /*1130*/  @P0 IMAD.MOV.U32 R8, RZ, RZ, RZ ;  /* 0x000000ffff080224 */ /* 0x000fe200078e00ff */
[----:B------:R-:W-:Y:S06]  /*1140*/  @P0 BRA `(.L_x_22) ;  /* 0x00000000006c0947 */ /* 0x000fec0003800000 */
[----:B------:R-:W-:-:S13]  /*1150*/  ISETP.GE.U32.AND P0, PT, R3, 0x1000001, PT ;  /* 0x010000010300780c */ /* 0x000fda0003f06070 */
[----:B------:R-:W-:Y:S05]  /*1160*/  @!P0 BRA `(.L_x_23) ;  /* 0x0000000000348947 */ /* 0x000fea0003800000 */
[----:B------:R-:W-:Y:S02]  /*1170*/  VIADD R9, R7, 0xc0200000 ;  /* 0xc020000007097836 */ /* 0x000fe40000000000 */
[----:B------:R-:W-:Y:S02]  /*1180*/  IMAD.MOV.U32 R8, RZ, RZ, R6 ;  /* 0x000000ffff087224 */ /* 0x000fe400078e0006 */
[----:B------:R-:W0:Y:S04]  /*1190*/  MUFU.RCP64H R11, R9 ;  /* 0x00000009000b7308 */ /* 0x000e280000001800 */
[----:B0-----:R-:W-:-:S08]  /*11a0*/  DFMA R12, -R8, R10, 1 ;  /* 0x3ff00000080c742b */ /* 0x001fd0000000010a */
[----:B------:R-:W-:-:S08]  /*11b0*/  DFMA R12, R12, R12, R12 ;  /* 0x0000000c0c0c722b */ /* 0x000fd0000000000c */
[----:B------:R-:W-:-:S08]  /*11c0*/  DFMA R12, R10, R12, R10 ;  /* 0x0000000c0a0c722b */ /* 0x000fd0000000000a */
[----:B------:R-:W-:-:S08]  /*11d0*/  DFMA R10, -R8, R12, 1 ;  /* 0x3ff00000080a742b */ /* 0x000fd0000000010c */
[----:B------:R-:W-:-:S08]  /*11e0*/  DFMA R10, R12, R10, R12 ;  /* 0x0000000a0c0a722b */ /* 0x000fd0000000000c */
[----:B------:R-:W-:-:S08]  /*11f0*/  DMUL R10, R10, 2.2250738585072013831e-308 ;  /* 0x001000000a0a7828 */ /* 0x000fd00000000000 */
[----:B------:R-:W-:-:S08]  /*1200*/  DFMA R6, -R6, R10, 1 ;  /* 0x3ff000000606742b */ /* 0x000fd0000000010a */
[----:B------:R-:W-:-:S08]  /*1210*/  DFMA R6, R6, R6, R6 ;  /* 0x000000060606722b */ /* 0x000fd00000000006 */
[----:B------:R-:W-:Y:S01]  /*1220*/  DFMA R8, R10, R6, R10 ;  /* 0x000000060a08722b */ /* 0x000fe2000000000a */
[----:B------:R-:W-:Y:S10]  /*1230*/  BRA `(.L_x_22) ;  /* 0x0000000000307947 */ /* 0x000ff40003800000 */
.L_x_23:
[----:B------:R-:W-:Y:S01]  /*1240*/  DMUL R6, R6, 8.11296384146066816958e+31 ;  /* 0x4690000006067828 */ /* 0x000fe20000000000 */
[----:B------:R-:W-:-:S05]  /*1250*/  IMAD.MOV.U32 R8, RZ, RZ, R10 ;  /* 0x000000ffff087224 */ /* 0x000fca00078e000a */
[----:B------:R-:W0:Y:S02]  /*1260*/  MUFU.RCP64H R9, R7 ;  /* 0x0000000700097308 */ /* 0x000e240000001800 */
[----:B0-----:R-:W-:-:S08]  /*1270*/  DFMA R10, -R6, R8, 1 ;  /* 0x3ff00000060a742b */ /* 0x001fd00000000108 */
[----:B------:R-:W-:-:S08]  /*1280*/  DFMA R10, R10, R10, R10 ;  /* 0x0000000a0a0a722b */ /* 0x000fd0000000000a */
[----:B------:R-:W-:-:S08]  /*1290*/  DFMA R10, R8, R10, R8 ;  /* 0x0000000a080a722b */ /* 0x000fd00000000008 */
[----:B------:R-:W-:-:S08]  /*12a0*/  DFMA R8, -R6, R10, 1 ;  /* 0x3ff000000608742b */ /* 0x000fd0000000010a */
[----:B------:R-:W-:-:S08]  /*12b0*/  DFMA R8, R10, R8, R10 ;  /* 0x000000080a08722b */ /* 0x000fd0000000000a */
[----:B------:R-:W-:Y:S01]  /*12c0*/  DMUL R8, R8, 8.11296384146066816958e+31 ;  /* 0x4690000008087828 */ /* 0x000fe20000000000 */
[----:B------:R-:W-:Y:S10]  /*12d0*/  BRA `(.L_x_22) ;  /* 0x0000000000087947 */ /* 0x000ff40003800000 */
.L_x_21:
[----:B------:R-:W-:Y:S01]  /*12e0*/  LOP3.LUT R9, R7, 0x80000, RZ, 0xfc, !PT ;  /* 0x0008000007097812 */ /* 0x000fe200078efcff */
[----:B------:R-:W-:-:S07]  /*12f0*/  IMAD.MOV.U32 R8, RZ, RZ, R6 ;  /* 0x000000ffff087224 */ /* 0x000fce00078e0006 */
.L_x_22:
[----:B------:R-:W-:Y:S01]  /*1300*/  IMAD.MOV.U32 R3, RZ, RZ, 0x0 ;  /* 0x00000000ff037424 */ /* 0x000fe200078e00ff */
[----:B------:R-:W-:Y:S01]  /*1310*/  MOV R23, R9 ;  /* 0x0000000900177202 */ /* 0x000fe20000000f00 */
[----:B------:R-:W-:Y:S02]  /*1320*/  IMAD.MOV.U32 R22, RZ, RZ, R8 ;  /* 0x000000ffff167224 */ /* 0x000fe400078e0008 */
[----:B------:R-:W-:Y:S05]  /*1330*/  RET.REL.NODEC R2 `(_Z8integralPd) ;  /* 0xffffffec02307950 */ /* 0x000fea0003c3ffff */
        .weak           $__internal_1_$__cuda_sm20_div_rn_f64_full
        .type           $__internal_1_$__cuda_sm20_div_rn_f64_full,@function
        .size           $__internal_1_$__cuda_sm20_div_rn_f64_full,(.L_x_31 - $__internal_1_$__cuda_sm20_div_rn_f64_full)
$__internal_1_$__cuda_sm20_div_rn_f64_full:
[C---:B------:R-:W-:Y:S01]  /*1340*/  FSETP.GEU.AND P0, PT, |R15|.reuse, 1.469367938527859385e-39, PT ;  /* 0x001000000f00780b */ /* 0x040fe20003f0e200 */
[----:B------:R-:W-:Y:S01]  /*1350*/  IMAD.MOV.U32 R20, RZ, RZ, 0x1 ;  /* 0x00000001ff147424 */ /* 0x000fe200078e00ff */
[----:B------:R-:W-:Y:S01]  /*1360*/  LOP3.LUT R12, R15, 0x800fffff, RZ, 0xc0, !PT ;  /* 0x800fffff0f0c7812 */ /* 0x000fe200078ec0ff */
[----:B------:R-:W-:Y:S01]  /*1370*/  BSSY.RECONVERGENT B1, `(.L_x_24) ;  /* 0x0000054000017945 */ /* 0x000fe20003800200 */
[C---:B------:R-:W-:Y:S02]  /*1380*/  FSETP.GEU.AND P3, PT, |R17|.reuse, 1.469367938527859385e-39, PT ;  /* 0x001000001100780b */ /* 0x040fe40003f6e200 */
[----:B------:R-:W-:Y:S01]  /*1390*/  LOP3.LUT R13, R12, 0x3ff00000, RZ, 0xfc, !PT ;  /* 0x3ff000000c0d7812 */ /* 0x000fe200078efcff */
[----:B------:R-:W-:Y:S01]  /*13a0*/  IMAD.MOV.U32 R12, RZ, RZ, R14 ;  /* 0x000000ffff0c7224 */ /* 0x000fe200078e000e */
[----:B------:R-:W-:Y:S02]  /*13b0*/  LOP3.LUT R7, R17, 0x7ff00000, RZ, 0xc0, !PT ;  /* 0x7ff0000011077812 */ /* 0x000fe400078ec0ff */
[----:B------:R-:W-:-:S03]  /*13c0*/  LOP3.LUT R24, R15, 0x7ff00000, RZ, 0xc0, !PT ;  /* 0x7ff000000f187812 */ /* 0x000fc600078ec0ff */
[----:B------:R-:W-:Y:S01]  /*13d0*/  @!P0 DMUL R12, R14, 8.98846567431157953865e+307 ;  /* 0x7fe000000e0c8828 */ /* 0x000fe20000000000 */
[----:B------:R-:W-:-:S03]  /*13e0*/  ISETP.GE.U32.AND P2, PT, R7, R24, PT ;  /* 0x000000180700720c */ /* 0x000fc60003f46070 */
[----:B------:R-:W-:Y:S01]  /*13f0*/  @!P3 LOP3.LUT R8, R15, 0x7ff00000, RZ, 0xc0, !PT ;  /* 0x7ff000000f08b812 */ /* 0x000fe200078ec0ff */
[----:B------:R-:W-:Y:S01]  /*1400*/  @!P3 IMAD.MOV.U32 R28, RZ, RZ, RZ ;  /* 0x000000ffff1cb224 */ /* 0x000fe200078e00ff */
[----:B------:R-:W0:Y:S02]  /*1410*/  MUFU.RCP64H R21, R13 ;  /* 0x0000000d00157308 */ /* 0x000e240000001800 */
[----:B------:R-:W-:Y:S01]  /*1420*/  @!P3 ISETP.GE.U32.AND P4, PT, R7, R8, PT ;  /* 0x000000080700b20c */ /* 0x000fe20003f86070 */
[----:B------:R-:W-:Y:S01]  /*1430*/  IMAD.MOV.U32 R8, RZ, RZ, 0x1ca00000 ;  /* 0x1ca00000ff087424 */ /* 0x000fe200078e00ff */
[----:B------:R-:W-:-:S04]  /*1440*/  @!P0 LOP3.LUT R24, R13, 0x7ff00000, RZ, 0xc0, !PT ;  /* 0x7ff000000d188812 */ /* 0x000fc800078ec0ff */
[----:B------:R-:W-:-:S04]  /*1450*/  @!P3 SEL R9, R8, 0x63400000, !P4 ;  /* 0x634000000809b807 */ /* 0x000fc80006000000 */
[----:B------:R-:W-:-:S04]  /*1460*/  @!P3 LOP3.LUT R9, R9, 0x80000000, R17, 0xf8, !PT ;  /* 0x800000000909b812 */ /* 0x000fc800078ef811 */
[----:B------:R-:W-:Y:S01]  /*1470*/  @!P3 LOP3.LUT R29, R9, 0x100000, RZ, 0xfc, !PT ;  /* 0x00100000091db812 */ /* 0x000fe200078efcff */
[----:B0-----:R-:W-:Y:S01]  /*1480*/  DFMA R18, R20, -R12, 1 ;  /* 0x3ff000001412742b */ /* 0x001fe2000000080c */
[----:B------:R-:W-:-:S07]  /*1490*/  MOV R9, R7 ;  /* 0x0000000700097202 */ /* 0x000fce0000000f00 */
[----:B------:R-:W-:-:S08]  /*14a0*/  DFMA R18, R18, R18, R18 ;  /* 0x000000121212722b */ /* 0x000fd00000000012 */
[----:B------:R-:W-:Y:S01]  /*14b0*/  DFMA R20, R20, R18, R20 ;  /* 0x000000121414722b */ /* 0x000fe20000000014 */
[----:B------:R-:W-:Y:S01]  /*14c0*/  SEL R19, R8, 0x63400000, !P2 ;  /* 0x6340000008137807 */ /* 0x000fe20005000000 */
[----:B------:R-:W-:-:S03]  /*14d0*/  IMAD.MOV.U32 R18, RZ, RZ, R16 ;  /* 0x000000ffff127224 */ /* 0x000fc600078e0010 */
[----:B------:R-:W-:-:S03]  /*14e0*/  LOP3.LUT R19, R19, 0x800fffff, R17, 0xf8, !PT ;  /* 0x800fffff13137812 */ /* 0x000fc600078ef811 */
[----:B------:R-:W-:-:S03]  /*14f0*/  DFMA R30, R20, -R12, 1 ;  /* 0x3ff00000141e742b */ /* 0x000fc6000000080c */
[----:B------:R-:W-:-:S05]  /*1500*/  @!P3 DFMA R18, R18, 2, -R28 ;  /* 0x400000001212b82b */ /* 0x000fca000000081c */
[----:B------:R-:W-:-:S05]  /*1510*/  DFMA R30, R20, R30, R20 ;  /* 0x0000001e141e722b */ /* 0x000fca0000000014 */
[----:B------:R-:W-:-:S03]  /*1520*/  @!P3 LOP3.LUT R9, R19, 0x7ff00000, RZ, 0xc0, !PT ;  /* 0x7ff000001309b812 */ /* 0x000fc600078ec0ff */
[----:B------:R-:W-:Y:S02]  /*1530*/  DMUL R28, R30, R18 ;  /* 0x000000121e1c7228 */ /* 0x000fe40000000000 */
[----:B------:R-:W-:-:S05]  /*1540*/  VIADD R25, R9, 0xffffffff ;  /* 0xffffffff09197836 */ /* 0x000fca0000000000 */
[----:B------:R-:W-:Y:S01]  /*1550*/  ISETP.GT.U32.AND P0, PT, R25, 0x7feffffe, PT ;  /* 0x7feffffe1900780c */ /* 0x000fe20003f04070 */
[----:B------:R-:W-:Y:S01]  /*1560*/  VIADD R25, R24, 0xffffffff ;  /* 0xffffffff18197836 */ /* 0x000fe20000000000 */
[----:B------:R-:W-:-:S04]  /*1570*/  DFMA R20, R28, -R12, R18 ;  /* 0x8000000c1c14722b */ /* 0x000fc80000000012 */
[----:B------:R-:W-:-:S04]  /*1580*/  ISETP.GT.U32.OR P0, PT, R25, 0x7feffffe, P0 ;  /* 0x7feffffe1900780c */ /* 0x000fc80000704470 */
[----:B------:R-:W-:-:S09]  /*1590*/  DFMA R20, R30, R20, R28 ;  /* 0x000000141e14722b */ /* 0x000fd2000000001c */
[----:B------:R-:W-:Y:S05]  /*15a0*/  @P0 BRA `(.L_x_25) ;  /* 0x00000000006c0947 */ /* 0x000fea0003800000 */
[----:B------:R-:W-:-:S04]  /*15b0*/  LOP3.LUT R16, R15, 0x7ff00000, RZ, 0xc0, !PT ;  /* 0x7ff000000f107812 */ /* 0x000fc800078ec0ff */
[CC--:B------:R-:W-:Y:S02]  /*15c0*/  VIADDMNMX R9, R7.reuse, -R16.reuse, 0xb9600000, !PT ;  /* 0xb960000007097446 */ /* 0x0c0fe40007800910 */
[----:B------:R-:W-:Y:S01]  /*15d0*/  ISETP.GE.U32.AND P0, PT, R7, R16, PT ;  /* 0x000000100700720c */ /* 0x000fe20003f06070 */
[----:B------:R-:W-:Y:S01]  /*15e0*/  IMAD.MOV.U32 R16, RZ, RZ, RZ ;  /* 0x000000ffff107224 */ /* 0x000fe200078e00ff */
[----:B------:R-:W-:Y:S02]  /*15f0*/  VIMNMX R9, PT, PT, R9, 0x46a00000, PT ;  /* 0x46a0000009097848 */ /* 0x000fe40003fe0100 */
[----:B------:R-:W-:-:S05]  /*1600*/  SEL R8, R8, 0x63400000, !P0 ;  /* 0x6340000008087807 */ /* 0x000fca0004000000 */
[----:B------:R-:W-:-:S04]  /*1610*/  IMAD.IADD R8, R9, 0x1, -R8 ;  /* 0x0000000109087824 */ /* 0x000fc800078e0a08 */
[----:B------:R-:W-:-:S06]  /*1620*/  VIADD R17, R8, 0x7fe00000 ;  /* 0x7fe0000008117836 */ /* 0x000fcc0000000000 */
[----:B------:R-:W-:-:S10]  /*1630*/  DMUL R28, R20, R16 ;  /* 0x00000010141c7228 */ /* 0x000fd40000000000 */
[----:B------:R-:W-:-:S13]  /*1640*/  FSETP.GTU.AND P0, PT, |R29|, 1.469367938527859385e-39, PT ;  /* 0x001000001d00780b */ /* 0x000fda0003f0c200 */
[----:B------:R-:W-:Y:S05]  /*1650*/  @P0 BRA `(.L_x_26) ;  /* 0x0000000000940947 */ /* 0x000fea0003800000 */
[----:B------:R-:W-:Y:S01]  /*1660*/  DFMA R12, R20, -R12, R18 ;  /* 0x8000000c140c722b */ /* 0x000fe20000000012 */
[----:B------:R-:W-:-:S09]  /*1670*/  IMAD.MOV.U32 R16, RZ, RZ, RZ ;  /* 0x000000ffff107224 */ /* 0x000fd200078e00ff */
[C---:B------:R-:W-:Y:S02]  /*1680*/  FSETP.NEU.AND P0, PT, R13.reuse, RZ, PT ;  /* 0x000000ff0d00720b */ /* 0x040fe40003f0d000 */
[----:B------:R-:W-:-:S04]  /*1690*/  LOP3.LUT R14, R13, 0x80000000, R15, 0x48, !PT ;  /* 0x800000000d0e7812 */ /* 0x000fc800078e480f */
[----:B------:R-:W-:-:S07]  /*16a0*/  LOP3.LUT R17, R14, R17, RZ, 0xfc, !PT ;  /* 0x000000110e117212 */ /* 0x000fce00078efcff */
[----:B------:R-:W-:Y:S05]  /*16b0*/  @!P0 BRA `(.L_x_26) ;  /* 0x00000000007c8947 */ /* 0x000fea0003800000 */
[C---:B------:R-:W-:Y:S01]  /*16c0*/  IADD3 R13, PT, PT, -R8.reuse, RZ, RZ ;  /* 0x000000ff080d7210 */ /* 0x040fe20007ffe1ff */
[----:B------:R-:W-:Y:S01]  /*16d0*/  IMAD.MOV.U32 R12, RZ, RZ, RZ ;  /* 0x000000ffff0c7224 */ /* 0x000fe200078e00ff */
[----:B------:R-:W-:-:S05]  /*16e0*/  IADD3 R7, PT, PT, -R8, -0x43300000, RZ ;  /* 0xbcd0000008077810 */ /* 0x000fca0007ffe1ff */
[----:B------:R-:W-:Y:S02]  /*16f0*/  DFMA R12, R28, -R12, R20 ;  /* 0x8000000c1c0c722b */ /* 0x000fe40000000014 */
[----:B------:R-:W-:-:S08]  /*1700*/  DMUL.RP R20, R20, R16 ;  /* 0x0000001014147228 */ /* 0x000fd00000008000 */
[----:B------:R-:W-:Y:S02]  /*1710*/  FSETP.NEU.AND P0, PT, |R13|, R7, PT ;  /* 0x000000070d00720b */ /* 0x000fe40003f0d200 */
[----:B------:R-:W-:Y:S02]  /*1720*/  LOP3.LUT R7, R21, R14, RZ, 0x3c, !PT ;  /* 0x0000000e15077212 */ /* 0x000fe400078e3cff */
[----:B------:R-:W-:Y:S02]  /*1730*/  FSEL R28, R20, R28, !P0 ;  /* 0x0000001c141c7208 */ /* 0x000fe40004000000 */
[----:B------:R-:W-:Y:S01]  /*1740*/  FSEL R29, R7, R29, !P0 ;  /* 0x0000001d071d7208 */ /* 0x000fe20004000000 */
[----:B------:R-:W-:Y:S06]  /*1750*/  BRA `(.L_x_26) ;  /* 0x0000000000547947 */ /* 0x000fec0003800000 */
.L_x_25:
[----:B------:R-:W-:-:S14]  /*1760*/  DSETP.NAN.AND P0, PT, R16, R16, PT ;  /* 0x000000101000722a */ /* 0x000fdc0003f08000 */
[----:B------:R-:W-:Y:S05]  /*1770*/  @P0 BRA `(.L_x_27) ;  /* 0x0000000000440947 */ /* 0x000fea0003800000 */
[----:B------:R-:W-:-:S14]  /*1780*/  DSETP.NAN.AND P0, PT, R14, R14, PT ;  /* 0x0000000e0e00722a */ /* 0x000fdc0003f08000 */
[----:B------:R-:W-:Y:S05]  /*1790*/  @P0 BRA `(.L_x_28) ;  /* 0x0000000000300947 */ /* 0x000fea0003800000 */
[----:B------:R-:W-:Y:S01]  /*17a0*/  ISETP.NE.AND P0, PT, R9, R24, PT ;  /* 0x000000180900720c */ /* 0x000fe20003f05270 */
[----:B------:R-:W-:Y:S02]  /*17b0*/  IMAD.MOV.U32 R28, RZ, RZ, 0x0 ;  /* 0x00000000ff1c7424 */ /* 0x000fe400078e00ff */
[----:B------:R-:W-:-:S10]  /*17c0*/  IMAD.MOV.U32 R29, RZ, RZ, -0x80000 ;  /* 0xfff80000ff1d7424 */ /* 0x000fd400078e00ff */
[----:B------:R-:W-:Y:S05]  /*17d0*/  @!P0 BRA `(.L_x_26) ;  /* 0x0000000000348947 */ /* 0x000fea0003800000 */
[----:B------:R-:W-:Y:S02]  /*17e0*/  ISETP.NE.AND P0, PT, R9, 0x7ff00000, PT ;  /* 0x7ff000000900780c */ /* 0x000fe40003f05270 */
[----:B------:R-:W-:Y:S02]  /*17f0*/  LOP3.LUT R29, R17, 0x80000000, R15, 0x48, !PT ;  /* 0x80000000111d7812 */ /* 0x000fe400078e480f */
[----:B------:R-:W-:-:S13]  /*1800*/  ISETP.EQ.OR P0, PT, R24, RZ, !P0 ;  /* 0x000000ff1800720c */ /* 0x000fda0004702670 */
[----:B------:R-:W-:Y:S01]  /*1810*/  @P0 LOP3.LUT R7, R29, 0x7ff00000, RZ, 0xfc, !PT ;  /* 0x7ff000001d070812 */ /* 0x000fe200078efcff */
[----:B------:R-:W-:Y:S02]  /*1820*/  @!P0 IMAD.MOV.U32 R28, RZ, RZ, RZ ;  /* 0x000000ffff1c8224 */ /* 0x000fe400078e00ff */
[----:B------:R-:W-:Y:S02]  /*1830*/  @P0 IMAD.MOV.U32 R28, RZ, RZ, RZ ;  /* 0x000000ffff1c0224 */ /* 0x000fe400078e00ff */
[----:B------:R-:W-:Y:S01]  /*1840*/  @P0 IMAD.MOV.U32 R29, RZ, RZ, R7 ;  /* 0x000000ffff1d0224 */ /* 0x000fe200078e0007 */
[----:B------:R-:W-:Y:S06]  /*1850*/  BRA `(.L_x_26) ;  /* 0x0000000000147947 */ /* 0x000fec0003800000 */
.L_x_28:
[----:B------:R-:W-:Y:S02]  /*1860*/  LOP3.LUT R29, R15, 0x80000, RZ, 0xfc, !PT ;  /* 0x000800000f1d7812 */ /* 0x000fe400078efcff */
[----:B------:R-:W-:Y:S01]  /*1870*/  MOV R28, R14 ;  /* 0x0000000e001c7202 */ /* 0x000fe20000000f00 */
[----:B------:R-:W-:Y:S06]  /*1880*/  BRA `(.L_x_26) ;  /* 0x0000000000087947 */ /* 0x000fec0003800000 */
.L_x_27:
[----:B------:R-:W-:Y:S01]  /*1890*/  LOP3.LUT R29, R17, 0x80000, RZ, 0xfc, !PT ;  /* 0x00080000111d7812 */ /* 0x000fe200078efcff */
[----:B------:R-:W-:-:S07]  /*18a0*/  IMAD.MOV.U32 R28, RZ, RZ, R16 ;  /* 0x000000ffff1c7224 */ /* 0x000fce00078e0010 */
.L_x_26:
[----:B------:R-:W-:Y:S05]  /*18b0*/  BSYNC.RECONVERGENT B1 ;  /* 0x0000000000017941 */ /* 0x000fea0003800200 */
.L_x_24:
[----:B------:R-:W-:Y:S02]  /*18c0*/  IMAD.MOV.U32 R8, RZ, RZ, R0 ;  /* 0x000000ffff087224 */ /* 0x000fe400078e0000 */
[----:B------:R-:W-:Y:S02]  /*18d0*/  IMAD.MOV.U32 R9, RZ, RZ, 0x0 ;  /* 0x00000000ff097424 */ /* 0x000fe400078e00ff */
[----:B------:R-:W-:Y:S02]  /*18e0*/  IMAD.MOV.U32 R12, RZ, RZ, R28 ;  /* 0x000000ffff0c7224 */ /* 0x000fe400078e001c */
[----:B------:R-:W-:Y:S01]  /*18f0*/  IMAD.MOV.U32 R13, RZ, RZ, R29 ;  /* 0x000000ffff0d7224 */ /* 0x000fe200078e001d */
[----:B------:R-:W-:Y:S06]  /*1900*/  RET.REL.NODEC R8 `(_Z8integralPd) ;  /* 0xffffffe408bc7950 */ /* 0x000fec0003c3ffff */
.L_x_29:
[----:B------:R-:W-:-:S00]  /*1910*/  BRA `(.L_x_29) ;  /* 0xfffffffc00fc7947 */ /* 0x000fc0000383ffff */
[----:B------:R-:W-:-:S00]  /*1920*/  NOP ;  /* 0x0000000000007918 */ /* 0x000fc00000000000 */
        /* <DEDUP_REMOVED lines=13> */
.L_x_31:


//--------------------- .nv.shared.reserved.0     --------------------------
	.section	.nv.shared.reserved.0,"aw",@nobits
	.weak		__nv_reservedSMEM_offset_0_alias
	.size		__nv_reservedSMEM_offset_0_alias, 0, 64
	.other		__nv_reservedSMEM_offset_0_alias,@"STO_CUDA_RESERVED_SHARED STV_DEFAULT"
__nv_reservedSMEM_offset_0_alias:
	.zero		0
	.zero		64


//--------------------- .nv.constant0._Z8integralPd --------------------------
	.section	.nv.constant0._Z8integralPd,"a",@progbits
	.sectionflags	@""
	.align	4
.nv.constant0._Z8integralPd:
	.zero		904


//--------------------- SYMBOLS --------------------------

	.type		.nv.reservedSmem.offset0,@object
	.size		.nv.reservedSmem.offset0,0x4
